//
// Generated by NVIDIA NVVM Compiler
//
// Compiler Build ID: CL-36424714
// Cuda compilation tools, release 13.0, V13.0.88
// Based on NVVM 20.0.0
//

.version 9.0
.target sm_100
.address_size 64

	// .globl	_Z16mandelbrotKernelP7ComplexjPi

.visible .entry _Z16mandelbrotKernelP7ComplexjPi(
	.param .u64 .ptr .align 1 _Z16mandelbrotKernelP7ComplexjPi_param_0,
	.param .u32 _Z16mandelbrotKernelP7ComplexjPi_param_1,
	.param .u64 .ptr .align 1 _Z16mandelbrotKernelP7ComplexjPi_param_2
)
{
	.reg .pred 	%p<4>;
	.reg .b32 	%r<13>;
	.reg .b64 	%rd<7>;
	.reg .b64 	%fd<15>;

	ld.param.u64 	%rd2, [_Z16mandelbrotKernelP7ComplexjPi_param_0];
	ld.param.u32 	%r4, [_Z16mandelbrotKernelP7ComplexjPi_param_1];
	ld.param.u64 	%rd3, [_Z16mandelbrotKernelP7ComplexjPi_param_2];
	setp.eq.s32 	%p1, %r4, 0;
	mov.b32 	%r12, 0;
	@%p1 bra 	$L__BB0_4;
	cvta.to.global.u64 	%rd1, %rd2;
	mov.f64 	%fd13, 0d0000000000000000;
	mov.b32 	%r11, 0;
	mov.f64 	%fd14, %fd13;
$L__BB0_2:
	mul.f64 	%fd3, %fd13, %fd13;
	mul.f64 	%fd4, %fd14, %fd14;
	add.f64 	%fd8, %fd4, %fd3;
	setp.gt.f64 	%p2, %fd8, 0d4010000000000000;
	mov.u32 	%r12, %r11;
	@%p2 bra 	$L__BB0_4;
	sub.f64 	%fd9, %fd3, %fd4;
	ld.global.f64 	%fd10, [%rd1];
	add.f64 	%fd5, %fd9, %fd10;
	add.f64 	%fd11, %fd13, %fd13;
	ld.global.f64 	%fd12, [%rd1+8];
	fma.rn.f64 	%fd14, %fd14, %fd11, %fd12;
	add.s32 	%r11, %r11, 1;
	setp.ne.s32 	%p3, %r11, %r4;
	mov.f64 	%fd13, %fd5;
	mov.u32 	%r12, %r4;
	@%p3 bra 	$L__BB0_2;
$L__BB0_4:
	cvta.to.global.u64 	%rd4, %rd3;
	mov.u32 	%r7, %ctaid.x;
	mov.u32 	%r8, %ntid.x;
	mov.u32 	%r9, %tid.x;
	mad.lo.s32 	%r10, %r8, %r7, %r9;
	mul.wide.s32 	%rd5, %r10, 4;
	add.s64 	%rd6, %rd4, %rd5;
	st.global.u32 	[%rd6], %r12;
	ret;

}


// ===== COMPILED SASS (sm_100) =====

	.target	sm_100

	.elftype	@"ET_EXEC"


//--------------------- .note.nv.tkinfo           --------------------------
	.section	.note.nv.tkinfo,"",@"SHT_NOTE"
	.sectionflags	@"SHF_NOTE_NV_TKINFO"
	.tkinfo
        /*0018*/ 	.word	0x00000002
        /*0030*/ 	.string	""
        /*0030*/ 	.string	"ptxas"
        /*0030*/ 	.string	"Cuda compilation tools, release 13.0, V13.0.88"
        /*0030*/ 	.string	"Build cuda_13.0.r13.0/compiler.36424714_0"
        /*0030*/ 	.string	"-arch sm_100 -m 64 "



//--------------------- .note.nv.cuinfo           --------------------------
	.section	.note.nv.cuinfo,"",@"SHT_NOTE"
	.sectionflags	@"SHF_NOTE_NV_CUINFO"
        /*0018*/ 	.short	0x0002
        /*001a*/ 	.short	0x0064
        /*001c*/ 	.short	0x0082
	.zero		2


//--------------------- .nv.info                  --------------------------
	.section	.nv.info,"",@"SHT_CUDA_INFO"
	.align	4


	//----- nvinfo : EIATTR_REGCOUNT
	.align		4
        /*0000*/ 	.byte	0x04, 0x2f
        /*0002*/ 	.short	(.L_1 - .L_0)
	.align		4
.L_0:
        /*0004*/ 	.word	index@(_Z16mandelbrotKernelP7ComplexjPi)
        /*0008*/ 	.word	0x00000013


	//----- nvinfo : EIATTR_FRAME_SIZE
	.align		4
.L_1:
        /*000c*/ 	.byte	0x04, 0x11
        /*000e*/ 	.short	(.L_3 - .L_2)
	.align		4
.L_2:
        /*0010*/ 	.word	index@(_Z16mandelbrotKernelP7ComplexjPi)
        /*0014*/ 	.word	0x00000000


	//----- nvinfo : EIATTR_MIN_STACK_SIZE
	.align		4
.L_3:
        /*0018*/ 	.byte	0x04, 0x12
        /*001a*/ 	.short	(.L_5 - .L_4)
	.align		4
.L_4:
        /*001c*/ 	.word	index@(_Z16mandelbrotKernelP7ComplexjPi)
        /*0020*/ 	.word	0x00000000
.L_5:


//--------------------- .nv.compat                --------------------------
	.section	.nv.compat,"",@"SHT_CUDA_COMPAT_INFO"
	.align	4
        /*0000*/ 	.byte	0x02, 0x09, 0x00, 0x00, 0x02, 0x02, 0x01, 0x00, 0x02, 0x05, 0x05, 0x00, 0x03, 0x07, 0x01, 0x01
        /*0010*/ 	.byte	0x02, 0x03, 0x00, 0x00, 0x02, 0x06, 0x01, 0x00, 0x04, 0x0b, 0x08, 0x00, 0x01, 0x00, 0x00, 0x00
        /*0020*/ 	.byte	0x00, 0x00, 0x00, 0x00


//--------------------- .nv.info._Z16mandelbrotKernelP7ComplexjPi --------------------------
	.section	.nv.info._Z16mandelbrotKernelP7ComplexjPi,"",@"SHT_CUDA_INFO"
	.sectionflags	@""
	.align	4


	//----- nvinfo : EIATTR_CUDA_API_VERSION
	.align		4
        /*0000*/ 	.byte	0x04, 0x37
        /*0002*/ 	.short	(.L_7 - .L_6)
.L_6:
        /*0004*/ 	.word	0x00000082


	//----- nvinfo : EIATTR_KPARAM_INFO
	.align		4
.L_7:
        /*0008*/ 	.byte	0x04, 0x17
        /*000a*/ 	.short	(.L_9 - .L_8)
.L_8:
        /*000c*/ 	.word	0x00000000
        /*0010*/ 	.short	0x0002
        /*0012*/ 	.short	0x0010
        /*0014*/ 	.byte	0x00, 0xf5, 0x21, 0x00


	//----- nvinfo : EIATTR_KPARAM_INFO
	.align		4
.L_9:
        /*0018*/ 	.byte	0x04, 0x17
        /*001a*/ 	.short	(.L_11 - .L_10)
.L_10:
        /*001c*/ 	.word	0x00000000
        /*0020*/ 	.short	0x0001
        /*0022*/ 	.short	0x0008
        /*0024*/ 	.byte	0x00, 0xf0, 0x11, 0x00


	//----- nvinfo : EIATTR_KPARAM_INFO
	.align		4
.L_11:
        /*0028*/ 	.byte	0x04, 0x17
        /*002a*/ 	.short	(.L_13 - .L_12)
.L_12:
        /*002c*/ 	.word	0x00000000
        /*0030*/ 	.short	0x0000
        /*0032*/ 	.short	0x0000
        /*0034*/ 	.byte	0x00, 0xf5, 0x21, 0x00


	//----- nvinfo : EIATTR_SPARSE_MMA_MASK
	.align		4
.L_13:
        /*0038*/ 	.byte	0x03, 0x50
        /*003a*/ 	.short	0x0000


	//----- nvinfo : EIATTR_MAXREG_COUNT
	.align		4
        /*003c*/ 	.byte	0x03, 0x1b
        /*003e*/ 	.short	0x00ff


	//----- nvinfo : EIATTR_MERCURY_ISA_VERSION
	.align		4
        /*0040*/ 	.byte	0x03, 0x5f
        /*0042*/ 	.short	0x0101


	//----- nvinfo : EIATTR_VRC_CTA_INIT_COUNT
	.align		4
        /*0044*/ 	.byte	0x02, 0x4a
	.zero		1
	.zero		1


	//----- nvinfo : EIATTR_EXIT_INSTR_OFFSETS
	.align		4
        /*0048*/ 	.byte	0x04, 0x1c
        /*004a*/ 	.short	(.L_15 - .L_14)


	//   ....[0]....
.L_14:
        /*004c*/ 	.word	0x00000230


	//----- nvinfo : EIATTR_CBANK_PARAM_SIZE
	.align		4
.L_15:
        /*0050*/ 	.byte	0x03, 0x19
        /*0052*/ 	.short	0x0018


	//----- nvinfo : EIATTR_PARAM_CBANK
	.align		4
        /*0054*/ 	.byte	0x04, 0x0a
        /*0056*/ 	.short	(.L_17 - .L_16)
	.align		4
.L_16:
        /*0058*/ 	.word	index@(.nv.constant0._Z16mandelbrotKernelP7ComplexjPi)
        /*005c*/ 	.short	0x0380
        /*005e*/ 	.short	0x0018


	//----- nvinfo : EIATTR_SW_WAR
	.align		4
.L_17:
        /*0060*/ 	.byte	0x04, 0x36
        /*0062*/ 	.short	(.L_19 - .L_18)
.L_18:
        /*0064*/ 	.word	0x00000008
.L_19:


//--------------------- .nv.callgraph             --------------------------
	.section	.nv.callgraph,"",@"SHT_CUDA_CALLGRAPH"
	.align	4
	.sectionentsize	8
	.align		4
        /*0000*/ 	.word	0x00000000
	.align		4
        /*0004*/ 	.word	0xffffffff
	.align		4
        /*0008*/ 	.word	0x00000000
	.align		4
        /*000c*/ 	.word	0xfffffffe
	.align		4
        /*0010*/ 	.word	0x00000000
	.align		4
        /*0014*/ 	.word	0xfffffffd
	.align		4
        /*0018*/ 	.word	0x00000000
	.align		4
        /*001c*/ 	.word	0xfffffffc


//--------------------- .text._Z16mandelbrotKernelP7ComplexjPi --------------------------
	.section	.text._Z16mandelbrotKernelP7ComplexjPi,"ax",@progbits
	.align	128
        .global         _Z16mandelbrotKernelP7ComplexjPi
        .type           _Z16mandelbrotKernelP7ComplexjPi,@function
        .size           _Z16mandelbrotKernelP7ComplexjPi,(.L_x_3 - _Z16mandelbrotKernelP7ComplexjPi)
        .other          _Z16mandelbrotKernelP7ComplexjPi,@"STO_CUDA_ENTRY STV_DEFAULT"
_Z16mandelbrotKernelP7ComplexjPi:
.text._Z16mandelbrotKernelP7ComplexjPi:
[----:B------:R-:W-:Y:S01]  /*0000*/  LDC R1, c[0x0][0x37c] ;  /* 0x0000df00ff017b82 */ /* 0x000fe20000000800 */
[----:B------:R-:W0:Y:S01]  /*0010*/  LDCU UR6, c[0x0][0x388] ;  /* 0x00007100ff0677ac */ /* 0x000e220008000800 */
[----:B------:R-:W-:Y:S01]  /*0020*/  IMAD.MOV.U32 R11, RZ, RZ, RZ ;  /* 0x000000ffff0b7224 */ /* 0x000fe200078e00ff */
[----:B------:R-:W1:Y:S01]  /*0030*/  LDCU.64 UR4, c[0x0][0x358] ;  /* 0x00006b00ff0477ac */ /* 0x000e620008000a00 */
[----:B0-----:R-:W-:-:S09]  /*0040*/  UISETP.NE.AND UP0, UPT, UR6, URZ, UPT ;  /* 0x000000ff0600728c */ /* 0x001fd2000bf05270 */
[----:B-1----:R-:W-:Y:S05]  /*0050*/  BRA.U !UP0, `(.L_x_0) ;  /* 0x0000000108587547 */ /* 0x002fea000b800000 */
[----:B------:R-:W0:Y:S01]  /*0060*/  LDC R16, c[0x0][0x388] ;  /* 0x0000e200ff107b82 */ /* 0x000e220000000800 */
[----:B------:R-:W-:Y:S01]  /*0070*/  HFMA2 R0, -RZ, RZ, 0, 0 ;  /* 0x00000000ff007431 */ /* 0x000fe200000001ff */
[----:B------:R-:W-:Y:S02]  /*0080*/  CS2R R2, SRZ ;  /* 0x0000000000027805 */ /* 0x000fe4000001ff00 */
[----:B------:R-:W-:Y:S01]  /*0090*/  CS2R R4, SRZ ;  /* 0x0000000000047805 */ /* 0x000fe2000001ff00 */
[----:B------:R-:W1:Y:S03]  /*00a0*/  LDCU UR7, c[0x0][0x388] ;  /* 0x00007100ff0777ac */ /* 0x000e660008000800 */
[----:B------:R-:W2:Y:S03]  /*00b0*/  LDC.64 R8, c[0x0][0x380] ;  /* 0x0000e000ff087b82 */ /* 0x000ea60000000a00 */
.L_x_1:
[----:B------:R-:W-:Y:S02]  /*00c0*/  DMUL R6, R2, R2 ;  /* 0x0000000202067228 */ /* 0x000fe40000000000 */
[----:B------:R-:W-:-:S08]  /*00d0*/  DMUL R12, R4, R4 ;  /* 0x00000004040c7228 */ /* 0x000fd00000000000 */
[----:B------:R-:W-:-:S08]  /*00e0*/  DADD R10, R6, R12 ;  /* 0x00000000060a7229 */ /* 0x000fd0000000000c */
[----:B------:R-:W-:Y:S01]  /*00f0*/  DSETP.GT.AND P0, PT, R10, 4, PT ;  /* 0x401000000a00742a */ /* 0x000fe20003f04000 */
[----:B------:R-:W-:-:S13]  /*0100*/  IMAD.MOV.U32 R11, RZ, RZ, R0 ;  /* 0x000000ffff0b7224 */ /* 0x000fda00078e0000 */
[----:B------:R-:W-:Y:S05]  /*0110*/  @P0 BRA `(.L_x_0) ;  /* 0x0000000000280947 */ /* 0x000fea0003800000 */
[----:B--2---:R-:W2:Y:S04]  /*0120*/  LDG.E.64 R10, desc[UR4][R8.64] ;  /* 0x00000004080a7981 */ /* 0x004ea8000c1e1b00 */
[----:B------:R-:W3:Y:S01]  /*0130*/  LDG.E.64 R14, desc[UR4][R8.64+0x8] ;  /* 0x00000804080e7981 */ /* 0x000ee2000c1e1b00 */
[----:B------:R-:W-:Y:S01]  /*0140*/  IADD3 R0, PT, PT, R0, 0x1, RZ ;  /* 0x0000000100007810 */ /* 0x000fe20007ffe0ff */
[----:B------:R-:W-:Y:S02]  /*0150*/  DADD R6, R6, -R12 ;  /* 0x0000000006067229 */ /* 0x000fe4000000080c */
[----:B------:R-:W-:Y:S01]  /*0160*/  DADD R12, R2, R2 ;  /* 0x00000000020c7229 */ /* 0x000fe20000000002 */
[----:B-1----:R-:W-:-:S05]  /*0170*/  ISETP.NE.AND P0, PT, R0, UR7, PT ;  /* 0x0000000700007c0c */ /* 0x002fca000bf05270 */
[----:B--2---:R-:W-:Y:S02]  /*0180*/  DADD R2, R6, R10 ;  /* 0x0000000006027229 */ /* 0x004fe4000000000a */
[----:B---3--:R-:W-:-:S06]  /*0190*/  DFMA R4, R12, R4, R14 ;  /* 0x000000040c04722b */ /* 0x008fcc000000000e */
[----:B------:R-:W-:Y:S05]  /*01a0*/  @P0 BRA `(.L_x_1) ;  /* 0xfffffffc00c40947 */ /* 0x000fea000383ffff */
[----:B0-----:R-:W-:-:S07]  /*01b0*/  IMAD.MOV.U32 R11, RZ, RZ, R16 ;  /* 0x000000ffff0b7224 */ /* 0x001fce00078e0010 */
.L_x_0:
[----:B------:R-:W3:Y:S01]  /*01c0*/  S2R R0, SR_TID.X ;  /* 0x0000000000007919 */ /* 0x000ee20000002100 */
[----:B------:R-:W3:Y:S08]  /*01d0*/  S2UR UR6, SR_CTAID.X ;  /* 0x00000000000679c3 */ /* 0x000ef00000002500 */
[----:B------:R-:W3:Y:S08]  /*01e0*/  LDC R5, c[0x0][0x360] ;  /* 0x0000d800ff057b82 */ /* 0x000ef00000000800 */
[----:B------:R-:W4:Y:S01]  /*01f0*/  LDC.64 R2, c[0x0][0x390] ;  /* 0x0000e400ff027b82 */ /* 0x000f220000000a00 */
[----:B---3--:R-:W-:-:S04]  /*0200*/  IMAD R5, R5, UR6, R0 ;  /* 0x0000000605057c24 */ /* 0x008fc8000f8e0200 */
[----:B----4-:R-:W-:-:S05]  /*0210*/  IMAD.WIDE R2, R5, 0x4, R2 ;  /* 0x0000000405027825 */ /* 0x010fca00078e0202 */
[----:B------:R-:W-:Y:S01]  /*0220*/  STG.E desc[UR4][R2.64], R11 ;  /* 0x0000000b02007986 */ /* 0x000fe2000c101904 */
[----:B-1----:R-:W-:Y:S05]  /*0230*/  EXIT ;  /* 0x000000000000794d */ /* 0x002fea0003800000 */
.L_x_2:
[----:B------:R-:W-:-:S00]  /*0240*/  BRA `(.L_x_2) ;  /* 0xfffffffc00fc7947 */ /* 0x000fc0000383ffff */
[----:B------:R-:W-:-:S00]  /*0250*/  NOP ;  /* 0x0000000000007918 */ /* 0x000fc00000000000 */
        /* <DEDUP_REMOVED lines=10> */
.L_x_3:


//--------------------- .nv.shared.reserved.0     --------------------------
	.section	.nv.shared.reserved.0,"aw",@nobits
	.weak		__nv_reservedSMEM_offset_0_alias
	.size		__nv_reservedSMEM_offset_0_alias, 0, 64
	.other		__nv_reservedSMEM_offset_0_alias,@"STO_CUDA_RESERVED_SHARED STV_DEFAULT"
__nv_reservedSMEM_offset_0_alias:
	.zero		0
	.zero		64


//--------------------- .nv.constant0._Z16mandelbrotKernelP7ComplexjPi --------------------------
	.section	.nv.constant0._Z16mandelbrotKernelP7ComplexjPi,"a",@progbits
	.sectionflags	@""
	.align	4
.nv.constant0._Z16mandelbrotKernelP7ComplexjPi:
	.zero		920


//--------------------- SYMBOLS --------------------------

	.type		.nv.reservedSmem.offset0,@object
	.size		.nv.reservedSmem.offset0,0x4
